//
// Generated by NVIDIA NVVM Compiler
//
// Compiler Build ID: CL-36424714
// Cuda compilation tools, release 13.0, V13.0.88
// Based on NVVM 20.0.0
//

.version 9.0
.target sm_100
.address_size 64

	// .globl	_Z12simpleKernelPii

.visible .entry _Z12simpleKernelPii(
	.param .u64 .ptr .align 1 _Z12simpleKernelPii_param_0,
	.param .u32 _Z12simpleKernelPii_param_1
)
{
	.reg .pred 	%p<2>;
	.reg .b32 	%r<7>;
	.reg .b64 	%rd<5>;

	ld.param.u64 	%rd1, [_Z12simpleKernelPii_param_0];
	ld.param.u32 	%r2, [_Z12simpleKernelPii_param_1];
	mov.u32 	%r3, %ctaid.x;
	mov.u32 	%r4, %ntid.x;
	mov.u32 	%r5, %tid.x;
	mad.lo.s32 	%r1, %r3, %r4, %r5;
	setp.ge.s32 	%p1, %r1, %r2;
	@%p1 bra 	$L__BB0_2;
	cvta.to.global.u64 	%rd2, %rd1;
	shl.b32 	%r6, %r1, 1;
	mul.wide.s32 	%rd3, %r1, 4;
	add.s64 	%rd4, %rd2, %rd3;
	st.global.u32 	[%rd4], %r6;
$L__BB0_2:
	ret;

}
	// .globl	_Z8kernel2DPiii
.visible .entry _Z8kernel2DPiii(
	.param .u64 .ptr .align 1 _Z8kernel2DPiii_param_0,
	.param .u32 _Z8kernel2DPiii_param_1,
	.param .u32 _Z8kernel2DPiii_param_2
)
{
	.reg .pred 	%p<4>;
	.reg .b32 	%r<15>;
	.reg .b64 	%rd<5>;

	ld.param.u64 	%rd1, [_Z8kernel2DPiii_param_0];
	ld.param.u32 	%r3, [_Z8kernel2DPiii_param_1];
	ld.param.u32 	%r4, [_Z8kernel2DPiii_param_2];
	mov.u32 	%r6, %ctaid.x;
	mov.u32 	%r7, %ntid.x;
	mov.u32 	%r8, %tid.x;
	mad.lo.s32 	%r1, %r6, %r7, %r8;
	mov.u32 	%r9, %ctaid.y;
	mov.u32 	%r10, %ntid.y;
	mov.u32 	%r11, %tid.y;
	mad.lo.s32 	%r12, %r9, %r10, %r11;
	setp.ge.s32 	%p1, %r1, %r3;
	setp.ge.s32 	%p2, %r12, %r4;
	or.pred  	%p3, %p1, %p2;
	@%p3 bra 	$L__BB1_2;
	cvta.to.global.u64 	%rd2, %rd1;
	mad.lo.s32 	%r13, %r3, %r12, %r1;
	add.s32 	%r14, %r1, %r12;
	mul.wide.s32 	%rd3, %r13, 4;
	add.s64 	%rd4, %rd2, %rd3;
	st.global.u32 	[%rd4], %r14;
$L__BB1_2:
	ret;

}


// ===== COMPILED SASS (sm_100) =====

	.target	sm_100

	.elftype	@"ET_EXEC"


//--------------------- .note.nv.tkinfo           --------------------------
	.section	.note.nv.tkinfo,"",@"SHT_NOTE"
	.sectionflags	@"SHF_NOTE_NV_TKINFO"
	.tkinfo
        /*0018*/ 	.word	0x00000002
        /*0030*/ 	.string	""
        /*0030*/ 	.string	"ptxas"
        /*0030*/ 	.string	"Cuda compilation tools, release 13.0, V13.0.88"
        /*0030*/ 	.string	"Build cuda_13.0.r13.0/compiler.36424714_0"
        /*0030*/ 	.string	"-arch sm_100 -m 64 "



//--------------------- .note.nv.cuinfo           --------------------------
	.section	.note.nv.cuinfo,"",@"SHT_NOTE"
	.sectionflags	@"SHF_NOTE_NV_CUINFO"
        /*0018*/ 	.short	0x0002
        /*001a*/ 	.short	0x0064
        /*001c*/ 	.short	0x0082
	.zero		2


//--------------------- .nv.info                  --------------------------
	.section	.nv.info,"",@"SHT_CUDA_INFO"
	.align	4


	//----- nvinfo : EIATTR_REGCOUNT
	.align		4
        /*0000*/ 	.byte	0x04, 0x2f
        /*0002*/ 	.short	(.L_1 - .L_0)
	.align		4
.L_0:
        /*0004*/ 	.word	index@(_Z12simpleKernelPii)
        /*0008*/ 	.word	0x0000000a


	//----- nvinfo : EIATTR_FRAME_SIZE
	.align		4
.L_1:
        /*000c*/ 	.byte	0x04, 0x11
        /*000e*/ 	.short	(.L_3 - .L_2)
	.align		4
.L_2:
        /*0010*/ 	.word	index@(_Z12simpleKernelPii)
        /*0014*/ 	.word	0x00000000


	//----- nvinfo : EIATTR_REGCOUNT
	.align		4
.L_3:
        /*0018*/ 	.byte	0x04, 0x2f
        /*001a*/ 	.short	(.L_5 - .L_4)
	.align		4
.L_4:
        /*001c*/ 	.word	index@(_Z8kernel2DPiii)
        /*0020*/ 	.word	0x0000000a


	//----- nvinfo : EIATTR_FRAME_SIZE
	.align		4
.L_5:
        /*0024*/ 	.byte	0x04, 0x11
        /*0026*/ 	.short	(.L_7 - .L_6)
	.align		4
.L_6:
        /*0028*/ 	.word	index@(_Z8kernel2DPiii)
        /*002c*/ 	.word	0x00000000


	//----- nvinfo : EIATTR_MIN_STACK_SIZE
	.align		4
.L_7:
        /*0030*/ 	.byte	0x04, 0x12
        /*0032*/ 	.short	(.L_9 - .L_8)
	.align		4
.L_8:
        /*0034*/ 	.word	index@(_Z8kernel2DPiii)
        /*0038*/ 	.word	0x00000000


	//----- nvinfo : EIATTR_MIN_STACK_SIZE
	.align		4
.L_9:
        /*003c*/ 	.byte	0x04, 0x12
        /*003e*/ 	.short	(.L_11 - .L_10)
	.align		4
.L_10:
        /*0040*/ 	.word	index@(_Z12simpleKernelPii)
        /*0044*/ 	.word	0x00000000
.L_11:


//--------------------- .nv.compat                --------------------------
	.section	.nv.compat,"",@"SHT_CUDA_COMPAT_INFO"
	.align	4
        /*0000*/ 	.byte	0x02, 0x09, 0x00, 0x00, 0x02, 0x02, 0x01, 0x00, 0x02, 0x05, 0x05, 0x00, 0x03, 0x07, 0x01, 0x01
        /*0010*/ 	.byte	0x02, 0x03, 0x00, 0x00, 0x02, 0x06, 0x01, 0x00, 0x04, 0x0b, 0x08, 0x00, 0x09, 0x00, 0x00, 0x00
        /*0020*/ 	.byte	0x00, 0x00, 0x00, 0x00


//--------------------- .nv.info._Z8kernel2DPiii  --------------------------
	.section	.nv.info._Z8kernel2DPiii,"",@"SHT_CUDA_INFO"
	.sectionflags	@""
	.align	4


	//----- nvinfo : EIATTR_CUDA_API_VERSION
	.align		4
        /*0000*/ 	.byte	0x04, 0x37
        /*0002*/ 	.short	(.L_13 - .L_12)
.L_12:
        /*0004*/ 	.word	0x00000082


	//----- nvinfo : EIATTR_KPARAM_INFO
	.align		4
.L_13:
        /*0008*/ 	.byte	0x04, 0x17
        /*000a*/ 	.short	(.L_15 - .L_14)
.L_14:
        /*000c*/ 	.word	0x00000000
        /*0010*/ 	.short	0x0002
        /*0012*/ 	.short	0x000c
        /*0014*/ 	.byte	0x00, 0xf0, 0x11, 0x00


	//----- nvinfo : EIATTR_KPARAM_INFO
	.align		4
.L_15:
        /*0018*/ 	.byte	0x04, 0x17
        /*001a*/ 	.short	(.L_17 - .L_16)
.L_16:
        /*001c*/ 	.word	0x00000000
        /*0020*/ 	.short	0x0001
        /*0022*/ 	.short	0x0008
        /*0024*/ 	.byte	0x00, 0xf0, 0x11, 0x00


	//----- nvinfo : EIATTR_KPARAM_INFO
	.align		4
.L_17:
        /*0028*/ 	.byte	0x04, 0x17
        /*002a*/ 	.short	(.L_19 - .L_18)
.L_18:
        /*002c*/ 	.word	0x00000000
        /*0030*/ 	.short	0x0000
        /*0032*/ 	.short	0x0000
        /*0034*/ 	.byte	0x00, 0xf5, 0x21, 0x00


	//----- nvinfo : EIATTR_SPARSE_MMA_MASK
	.align		4
.L_19:
        /*0038*/ 	.byte	0x03, 0x50
        /*003a*/ 	.short	0x0000


	//----- nvinfo : EIATTR_MAXREG_COUNT
	.align		4
        /*003c*/ 	.byte	0x03, 0x1b
        /*003e*/ 	.short	0x00ff


	//----- nvinfo : EIATTR_MERCURY_ISA_VERSION
	.align		4
        /*0040*/ 	.byte	0x03, 0x5f
        /*0042*/ 	.short	0x0101


	//----- nvinfo : EIATTR_VRC_CTA_INIT_COUNT
	.align		4
        /*0044*/ 	.byte	0x02, 0x4a
	.zero		1
	.zero		1


	//----- nvinfo : EIATTR_EXIT_INSTR_OFFSETS
	.align		4
        /*0048*/ 	.byte	0x04, 0x1c
        /*004a*/ 	.short	(.L_21 - .L_20)


	//   ....[0]....
.L_20:
        /*004c*/ 	.word	0x000000c0


	//   ....[1]....
        /*0050*/ 	.word	0x00000130


	//----- nvinfo : EIATTR_CBANK_PARAM_SIZE
	.align		4
.L_21:
        /*0054*/ 	.byte	0x03, 0x19
        /*0056*/ 	.short	0x0010


	//----- nvinfo : EIATTR_PARAM_CBANK
	.align		4
        /*0058*/ 	.byte	0x04, 0x0a
        /*005a*/ 	.short	(.L_23 - .L_22)
	.align		4
.L_22:
        /*005c*/ 	.word	index@(.nv.constant0._Z8kernel2DPiii)
        /*0060*/ 	.short	0x0380
        /*0062*/ 	.short	0x0010


	//----- nvinfo : EIATTR_SW_WAR
	.align		4
.L_23:
        /*0064*/ 	.byte	0x04, 0x36
        /*0066*/ 	.short	(.L_25 - .L_24)
.L_24:
        /*0068*/ 	.word	0x00000008
.L_25:


//--------------------- .nv.info._Z12simpleKernelPii --------------------------
	.section	.nv.info._Z12simpleKernelPii,"",@"SHT_CUDA_INFO"
	.sectionflags	@""
	.align	4


	//----- nvinfo : EIATTR_CUDA_API_VERSION
	.align		4
        /*0000*/ 	.byte	0x04, 0x37
        /*0002*/ 	.short	(.L_27 - .L_26)
.L_26:
        /*0004*/ 	.word	0x00000082


	//----- nvinfo : EIATTR_KPARAM_INFO
	.align		4
.L_27:
        /*0008*/ 	.byte	0x04, 0x17
        /*000a*/ 	.short	(.L_29 - .L_28)
.L_28:
        /*000c*/ 	.word	0x00000000
        /*0010*/ 	.short	0x0001
        /*0012*/ 	.short	0x0008
        /*0014*/ 	.byte	0x00, 0xf0, 0x11, 0x00


	//----- nvinfo : EIATTR_KPARAM_INFO
	.align		4
.L_29:
        /*0018*/ 	.byte	0x04, 0x17
        /*001a*/ 	.short	(.L_31 - .L_30)
.L_30:
        /*001c*/ 	.word	0x00000000
        /*0020*/ 	.short	0x0000
        /*0022*/ 	.short	0x0000
        /*0024*/ 	.byte	0x00, 0xf5, 0x21, 0x00


	//----- nvinfo : EIATTR_SPARSE_MMA_MASK
	.align		4
.L_31:
        /*0028*/ 	.byte	0x03, 0x50
        /*002a*/ 	.short	0x0000


	//----- nvinfo : EIATTR_MAXREG_COUNT
	.align		4
        /*002c*/ 	.byte	0x03, 0x1b
        /*002e*/ 	.short	0x00ff


	//----- nvinfo : EIATTR_MERCURY_ISA_VERSION
	.align		4
        /*0030*/ 	.byte	0x03, 0x5f
        /*0032*/ 	.short	0x0101


	//----- nvinfo : EIATTR_VRC_CTA_INIT_COUNT
	.align		4
        /*0034*/ 	.byte	0x02, 0x4a
	.zero		1
	.zero		1


	//----- nvinfo : EIATTR_EXIT_INSTR_OFFSETS
	.align		4
        /*0038*/ 	.byte	0x04, 0x1c
        /*003a*/ 	.short	(.L_33 - .L_32)


	//   ....[0]....
.L_32:
        /*003c*/ 	.word	0x00000070


	//   ....[1]....
        /*0040*/ 	.word	0x000000d0


	//----- nvinfo : EIATTR_CBANK_PARAM_SIZE
	.align		4
.L_33:
        /*0044*/ 	.byte	0x03, 0x19
        /*0046*/ 	.short	0x000c


	//----- nvinfo : EIATTR_PARAM_CBANK
	.align		4
        /*0048*/ 	.byte	0x04, 0x0a
        /*004a*/ 	.short	(.L_35 - .L_34)
	.align		4
.L_34:
        /*004c*/ 	.word	index@(.nv.constant0._Z12simpleKernelPii)
        /*0050*/ 	.short	0x0380
        /*0052*/ 	.short	0x000c


	//----- nvinfo : EIATTR_SW_WAR
	.align		4
.L_35:
        /*0054*/ 	.byte	0x04, 0x36
        /*0056*/ 	.short	(.L_37 - .L_36)
.L_36:
        /*0058*/ 	.word	0x00000008
.L_37:


//--------------------- .nv.callgraph             --------------------------
	.section	.nv.callgraph,"",@"SHT_CUDA_CALLGRAPH"
	.align	4
	.sectionentsize	8
	.align		4
        /*0000*/ 	.word	0x00000000
	.align		4
        /*0004*/ 	.word	0xffffffff
	.align		4
        /*0008*/ 	.word	0x00000000
	.align		4
        /*000c*/ 	.word	0xfffffffe
	.align		4
        /*0010*/ 	.word	0x00000000
	.align		4
        /*0014*/ 	.word	0xfffffffd
	.align		4
        /*0018*/ 	.word	0x00000000
	.align		4
        /*001c*/ 	.word	0xfffffffc


//--------------------- .text._Z8kernel2DPiii     --------------------------
	.section	.text._Z8kernel2DPiii,"ax",@progbits
	.align	128
        .global         _Z8kernel2DPiii
        .type           _Z8kernel2DPiii,@function
        .size           _Z8kernel2DPiii,(.L_x_2 - _Z8kernel2DPiii)
        .other          _Z8kernel2DPiii,@"STO_CUDA_ENTRY STV_DEFAULT"
_Z8kernel2DPiii:
.text._Z8kernel2DPiii:
[----:B------:R-:W-:Y:S01]  /*0000*/  LDC R1, c[0x0][0x37c] ;  /* 0x0000df00ff017b82 */ /* 0x000fe20000000800 */
[----:B------:R-:W0:Y:S07]  /*0010*/  S2R R2, SR_TID.Y ;  /* 0x0000000000027919 */ /* 0x000e2e0000002200 */
[----:B------:R-:W1:Y:S01]  /*0020*/  LDC R0, c[0x0][0x360] ;  /* 0x0000d800ff007b82 */ /* 0x000e620000000800 */
[----:B------:R-:W2:Y:S01]  /*0030*/  LDCU.64 UR6, c[0x0][0x388] ;  /* 0x00007100ff0677ac */ /* 0x000ea20008000a00 */
[----:B------:R-:W1:Y:S06]  /*0040*/  S2R R3, SR_TID.X ;  /* 0x0000000000037919 */ /* 0x000e6c0000002100 */
[----:B------:R-:W0:Y:S08]  /*0050*/  S2UR UR5, SR_CTAID.Y ;  /* 0x00000000000579c3 */ /* 0x000e300000002600 */
[----:B------:R-:W0:Y:S08]  /*0060*/  LDC R5, c[0x0][0x364] ;  /* 0x0000d900ff057b82 */ /* 0x000e300000000800 */
[----:B------:R-:W1:Y:S01]  /*0070*/  S2UR UR4, SR_CTAID.X ;  /* 0x00000000000479c3 */ /* 0x000e620000002500 */
[----:B0-----:R-:W-:-:S05]  /*0080*/  IMAD R5, R5, UR5, R2 ;  /* 0x0000000505057c24 */ /* 0x001fca000f8e0202 */
[----:B--2---:R-:W-:Y:S01]  /*0090*/  ISETP.GE.AND P0, PT, R5, UR7, PT ;  /* 0x0000000705007c0c */ /* 0x004fe2000bf06270 */
[----:B-1----:R-:W-:-:S05]  /*00a0*/  IMAD R0, R0, UR4, R3 ;  /* 0x0000000400007c24 */ /* 0x002fca000f8e0203 */
[----:B------:R-:W-:-:S13]  /*00b0*/  ISETP.GE.OR P0, PT, R0, UR6, P0 ;  /* 0x0000000600007c0c */ /* 0x000fda0008706670 */
[----:B------:R-:W-:Y:S05]  /*00c0*/  @P0 EXIT ;  /* 0x000000000000094d */ /* 0x000fea0003800000 */
[----:B------:R-:W0:Y:S01]  /*00d0*/  LDC.64 R2, c[0x0][0x380] ;  /* 0x0000e000ff027b82 */ /* 0x000e220000000a00 */
[----:B------:R-:W1:Y:S01]  /*00e0*/  LDCU.64 UR4, c[0x0][0x358] ;  /* 0x00006b00ff0477ac */ /* 0x000e620008000a00 */
[----:B------:R-:W-:Y:S01]  /*00f0*/  IMAD R7, R5, UR6, R0 ;  /* 0x0000000605077c24 */ /* 0x000fe2000f8e0200 */
[----:B------:R-:W-:-:S03]  /*0100*/  IADD3 R5, PT, PT, R0, R5, RZ ;  /* 0x0000000500057210 */ /* 0x000fc60007ffe0ff */
[----:B0-----:R-:W-:-:S05]  /*0110*/  IMAD.WIDE R2, R7, 0x4, R2 ;  /* 0x0000000407027825 */ /* 0x001fca00078e0202 */
[----:B-1----:R-:W-:Y:S01]  /*0120*/  STG.E desc[UR4][R2.64], R5 ;  /* 0x0000000502007986 */ /* 0x002fe2000c101904 */
[----:B------:R-:W-:Y:S05]  /*0130*/  EXIT ;  /* 0x000000000000794d */ /* 0x000fea0003800000 */
.L_x_0:
[----:B------:R-:W-:-:S00]  /*0140*/  BRA `(.L_x_0) ;  /* 0xfffffffc00fc7947 */ /* 0x000fc0000383ffff */
[----:B------:R-:W-:-:S00]  /*0150*/  NOP ;  /* 0x0000000000007918 */ /* 0x000fc00000000000 */
        /* <DEDUP_REMOVED lines=10> */
.L_x_2:


//--------------------- .text._Z12simpleKernelPii --------------------------
	.section	.text._Z12simpleKernelPii,"ax",@progbits
	.align	128
        .global         _Z12simpleKernelPii
        .type           _Z12simpleKernelPii,@function
        .size           _Z12simpleKernelPii,(.L_x_3 - _Z12simpleKernelPii)
        .other          _Z12simpleKernelPii,@"STO_CUDA_ENTRY STV_DEFAULT"
_Z12simpleKernelPii:
.text._Z12simpleKernelPii:
[----:B------:R-:W-:Y:S01]  /*0000*/  LDC R1, c[0x0][0x37c] ;  /* 0x0000df00ff017b82 */ /* 0x000fe20000000800 */
[----:B------:R-:W0:Y:S07]  /*0010*/  S2R R0, SR_TID.X ;  /* 0x0000000000007919 */ /* 0x000e2e0000002100 */
[----:B------:R-:W0:Y:S01]  /*0020*/  S2UR UR4, SR_CTAID.X ;  /* 0x00000000000479c3 */ /* 0x000e220000002500 */
[----:B------:R-:W1:Y:S07]  /*0030*/  LDCU UR5, c[0x0][0x388] ;  /* 0x00007100ff0577ac */ /* 0x000e6e0008000800 */
[----:B------:R-:W0:Y:S02]  /*0040*/  LDC R5, c[0x0][0x360] ;  /* 0x0000d800ff057b82 */ /* 0x000e240000000800 */
[----:B0-----:R-:W-:-:S05]  /*0050*/  IMAD R5, R5, UR4, R0 ;  /* 0x0000000405057c24 */ /* 0x001fca000f8e0200 */
[----:B-1----:R-:W-:-:S13]  /*0060*/  ISETP.GE.AND P0, PT, R5, UR5, PT ;  /* 0x0000000505007c0c */ /* 0x002fda000bf06270 */
[----:B------:R-:W-:Y:S05]  /*0070*/  @P0 EXIT ;  /* 0x000000000000094d */ /* 0x000fea0003800000 */
[----:B------:R-:W0:Y:S01]  /*0080*/  LDC.64 R2, c[0x0][0x380] ;  /* 0x0000e000ff027b82 */ /* 0x000e220000000a00 */
[----:B------:R-:W1:Y:S01]  /*0090*/  LDCU.64 UR4, c[0x0][0x358] ;  /* 0x00006b00ff0477ac */ /* 0x000e620008000a00 */
[C---:B------:R-:W-:Y:S01]  /*00a0*/  SHF.L.U32 R7, R5.reuse, 0x1, RZ ;  /* 0x0000000105077819 */ /* 0x040fe200000006ff */
[----:B0-----:R-:W-:-:S05]  /*00b0*/  IMAD.WIDE R2, R5, 0x4, R2 ;  /* 0x0000000405027825 */ /* 0x001fca00078e0202 */
[----:B-1----:R-:W-:Y:S01]  /*00c0*/  STG.E desc[UR4][R2.64], R7 ;  /* 0x0000000702007986 */ /* 0x002fe2000c101904 */
[----:B------:R-:W-:Y:S05]  /*00d0*/  EXIT ;  /* 0x000000000000794d */ /* 0x000fea0003800000 */
.L_x_1:
        /* <DEDUP_REMOVED lines=10> */
.L_x_3:


//--------------------- .nv.shared.reserved.0     --------------------------
	.section	.nv.shared.reserved.0,"aw",@nobits
	.weak		__nv_reservedSMEM_offset_0_alias
	.size		__nv_reservedSMEM_offset_0_alias, 0, 64
	.other		__nv_reservedSMEM_offset_0_alias,@"STO_CUDA_RESERVED_SHARED STV_DEFAULT"
__nv_reservedSMEM_offset_0_alias:
	.zero		0
	.zero		64


//--------------------- .nv.constant0._Z8kernel2DPiii --------------------------
	.section	.nv.constant0._Z8kernel2DPiii,"a",@progbits
	.sectionflags	@""
	.align	4
.nv.constant0._Z8kernel2DPiii:
	.zero		912


//--------------------- .nv.constant0._Z12simpleKernelPii --------------------------
	.section	.nv.constant0._Z12simpleKernelPii,"a",@progbits
	.sectionflags	@""
	.align	4
.nv.constant0._Z12simpleKernelPii:
	.zero		908


//--------------------- SYMBOLS --------------------------

	.type		.nv.reservedSmem.offset0,@object
	.size		.nv.reservedSmem.offset0,0x4
